//
// Generated by NVIDIA NVVM Compiler
//
// Compiler Build ID: CL-36424714
// Cuda compilation tools, release 13.0, V13.0.88
// Based on NVVM 20.0.0
//

.version 9.0
.target sm_100
.address_size 64

	// .globl	_Z16tensor_mm_kernelPfS_S_
.global .align 4 .b8 self[256];
.global .align 4 .b8 mat2[256];
.global .align 4 .b8 result[256];

.visible .entry _Z16tensor_mm_kernelPfS_S_(
	.param .u64 .ptr .align 1 _Z16tensor_mm_kernelPfS_S__param_0,
	.param .u64 .ptr .align 1 _Z16tensor_mm_kernelPfS_S__param_1,
	.param .u64 .ptr .align 1 _Z16tensor_mm_kernelPfS_S__param_2
)
{
	.reg .pred 	%p<4>;
	.reg .b32 	%r<11>;
	.reg .b32 	%f<27>;
	.reg .b64 	%rd<22>;

	ld.param.u64 	%rd1, [_Z16tensor_mm_kernelPfS_S__param_0];
	ld.param.u64 	%rd2, [_Z16tensor_mm_kernelPfS_S__param_1];
	ld.param.u64 	%rd3, [_Z16tensor_mm_kernelPfS_S__param_2];
	mov.u32 	%r3, %tid.y;
	mov.u32 	%r4, %ctaid.y;
	mov.u32 	%r5, %ntid.y;
	mad.lo.s32 	%r1, %r4, %r5, %r3;
	mov.u32 	%r6, %tid.x;
	mov.u32 	%r7, %ctaid.x;
	mov.u32 	%r8, %ntid.x;
	mad.lo.s32 	%r2, %r7, %r8, %r6;
	setp.gt.u32 	%p1, %r1, 7;
	setp.gt.s32 	%p2, %r2, 7;
	or.pred  	%p3, %p1, %p2;
	@%p3 bra 	$L__BB0_2;
	cvta.to.global.u64 	%rd4, %rd3;
	cvta.to.global.u64 	%rd5, %rd1;
	cvta.to.global.u64 	%rd6, %rd2;
	shl.b32 	%r9, %r1, 3;
	add.s32 	%r10, %r9, %r2;
	mul.wide.s32 	%rd7, %r10, 4;
	add.s64 	%rd8, %rd5, %rd7;
	ld.global.f32 	%f1, [%rd8];
	mul.wide.u32 	%rd9, %r1, 32;
	mov.u64 	%rd10, self;
	add.s64 	%rd11, %rd10, %rd9;
	mul.wide.s32 	%rd12, %r2, 4;
	add.s64 	%rd13, %rd11, %rd12;
	st.global.f32 	[%rd13], %f1;
	add.s64 	%rd14, %rd6, %rd7;
	ld.global.f32 	%f2, [%rd14];
	mov.u64 	%rd15, mat2;
	add.s64 	%rd16, %rd15, %rd12;
	add.s64 	%rd17, %rd16, %rd9;
	st.global.f32 	[%rd17], %f2;
	ld.global.f32 	%f3, [%rd11];
	ld.global.f32 	%f4, [%rd16];
	fma.rn.f32 	%f5, %f3, %f4, 0f00000000;
	ld.global.f32 	%f6, [%rd11+4];
	ld.global.f32 	%f7, [%rd16+32];
	fma.rn.f32 	%f8, %f6, %f7, %f5;
	ld.global.f32 	%f9, [%rd11+8];
	ld.global.f32 	%f10, [%rd16+64];
	fma.rn.f32 	%f11, %f9, %f10, %f8;
	ld.global.f32 	%f12, [%rd11+12];
	ld.global.f32 	%f13, [%rd16+96];
	fma.rn.f32 	%f14, %f12, %f13, %f11;
	ld.global.f32 	%f15, [%rd11+16];
	ld.global.f32 	%f16, [%rd16+128];
	fma.rn.f32 	%f17, %f15, %f16, %f14;
	ld.global.f32 	%f18, [%rd11+20];
	ld.global.f32 	%f19, [%rd16+160];
	fma.rn.f32 	%f20, %f18, %f19, %f17;
	ld.global.f32 	%f21, [%rd11+24];
	ld.global.f32 	%f22, [%rd16+192];
	fma.rn.f32 	%f23, %f21, %f22, %f20;
	ld.global.f32 	%f24, [%rd11+28];
	ld.global.f32 	%f25, [%rd16+224];
	fma.rn.f32 	%f26, %f24, %f25, %f23;
	mov.u64 	%rd18, result;
	add.s64 	%rd19, %rd18, %rd9;
	add.s64 	%rd20, %rd19, %rd12;
	st.global.f32 	[%rd20], %f26;
	add.s64 	%rd21, %rd4, %rd7;
	st.global.f32 	[%rd21], %f26;
$L__BB0_2:
	ret;

}


// ===== COMPILED SASS (sm_100) =====

	.target	sm_100

	.elftype	@"ET_EXEC"


//--------------------- .note.nv.tkinfo           --------------------------
	.section	.note.nv.tkinfo,"",@"SHT_NOTE"
	.sectionflags	@"SHF_NOTE_NV_TKINFO"
	.tkinfo
        /*0018*/ 	.word	0x00000002
        /*0030*/ 	.string	""
        /*0030*/ 	.string	"ptxas"
        /*0030*/ 	.string	"Cuda compilation tools, release 13.0, V13.0.88"
        /*0030*/ 	.string	"Build cuda_13.0.r13.0/compiler.36424714_0"
        /*0030*/ 	.string	"-arch sm_100 -m 64 "



//--------------------- .note.nv.cuinfo           --------------------------
	.section	.note.nv.cuinfo,"",@"SHT_NOTE"
	.sectionflags	@"SHF_NOTE_NV_CUINFO"
        /*0018*/ 	.short	0x0002
        /*001a*/ 	.short	0x0064
        /*001c*/ 	.short	0x0082
	.zero		2


//--------------------- .nv.info                  --------------------------
	.section	.nv.info,"",@"SHT_CUDA_INFO"
	.align	4


	//----- nvinfo : EIATTR_REGCOUNT
	.align		4
        /*0000*/ 	.byte	0x04, 0x2f
        /*0002*/ 	.short	(.L_4 - .L_3)
	.align		4
.L_3:
        /*0004*/ 	.word	index@(_Z16tensor_mm_kernelPfS_S_)
        /*0008*/ 	.word	0x00000020


	//----- nvinfo : EIATTR_FRAME_SIZE
	.align		4
.L_4:
        /*000c*/ 	.byte	0x04, 0x11
        /*000e*/ 	.short	(.L_6 - .L_5)
	.align		4
.L_5:
        /*0010*/ 	.word	index@(_Z16tensor_mm_kernelPfS_S_)
        /*0014*/ 	.word	0x00000000


	//----- nvinfo : EIATTR_MIN_STACK_SIZE
	.align		4
.L_6:
        /*0018*/ 	.byte	0x04, 0x12
        /*001a*/ 	.short	(.L_8 - .L_7)
	.align		4
.L_7:
        /*001c*/ 	.word	index@(_Z16tensor_mm_kernelPfS_S_)
        /*0020*/ 	.word	0x00000000
.L_8:


//--------------------- .nv.compat                --------------------------
	.section	.nv.compat,"",@"SHT_CUDA_COMPAT_INFO"
	.align	4
        /*0000*/ 	.byte	0x02, 0x09, 0x00, 0x00, 0x02, 0x02, 0x01, 0x00, 0x02, 0x05, 0x05, 0x00, 0x03, 0x07, 0x01, 0x01
        /*0010*/ 	.byte	0x02, 0x03, 0x00, 0x00, 0x02, 0x06, 0x01, 0x00, 0x04, 0x0b, 0x08, 0x00, 0x09, 0x00, 0x00, 0x00
        /*0020*/ 	.byte	0x00, 0x00, 0x00, 0x00


//--------------------- .nv.info._Z16tensor_mm_kernelPfS_S_ --------------------------
	.section	.nv.info._Z16tensor_mm_kernelPfS_S_,"",@"SHT_CUDA_INFO"
	.sectionflags	@""
	.align	4


	//----- nvinfo : EIATTR_CUDA_API_VERSION
	.align		4
        /*0000*/ 	.byte	0x04, 0x37
        /*0002*/ 	.short	(.L_10 - .L_9)
.L_9:
        /*0004*/ 	.word	0x00000082


	//----- nvinfo : EIATTR_KPARAM_INFO
	.align		4
.L_10:
        /*0008*/ 	.byte	0x04, 0x17
        /*000a*/ 	.short	(.L_12 - .L_11)
.L_11:
        /*000c*/ 	.word	0x00000000
        /*0010*/ 	.short	0x0002
        /*0012*/ 	.short	0x0010
        /*0014*/ 	.byte	0x00, 0xf5, 0x21, 0x00


	//----- nvinfo : EIATTR_KPARAM_INFO
	.align		4
.L_12:
        /*0018*/ 	.byte	0x04, 0x17
        /*001a*/ 	.short	(.L_14 - .L_13)
.L_13:
        /*001c*/ 	.word	0x00000000
        /*0020*/ 	.short	0x0001
        /*0022*/ 	.short	0x0008
        /*0024*/ 	.byte	0x00, 0xf5, 0x21, 0x00


	//----- nvinfo : EIATTR_KPARAM_INFO
	.align		4
.L_14:
        /*0028*/ 	.byte	0x04, 0x17
        /*002a*/ 	.short	(.L_16 - .L_15)
.L_15:
        /*002c*/ 	.word	0x00000000
        /*0030*/ 	.short	0x0000
        /*0032*/ 	.short	0x0000
        /*0034*/ 	.byte	0x00, 0xf5, 0x21, 0x00


	//----- nvinfo : EIATTR_SPARSE_MMA_MASK
	.align		4
.L_16:
        /*0038*/ 	.byte	0x03, 0x50
        /*003a*/ 	.short	0x0000


	//----- nvinfo : EIATTR_MAXREG_COUNT
	.align		4
        /*003c*/ 	.byte	0x03, 0x1b
        /*003e*/ 	.short	0x00ff


	//----- nvinfo : EIATTR_MERCURY_ISA_VERSION
	.align		4
        /*0040*/ 	.byte	0x03, 0x5f
        /*0042*/ 	.short	0x0101


	//----- nvinfo : EIATTR_VRC_CTA_INIT_COUNT
	.align		4
        /*0044*/ 	.byte	0x02, 0x4a
	.zero		1
	.zero		1


	//----- nvinfo : EIATTR_EXIT_INSTR_OFFSETS
	.align		4
        /*0048*/ 	.byte	0x04, 0x1c
        /*004a*/ 	.short	(.L_18 - .L_17)


	//   ....[0]....
.L_17:
        /*004c*/ 	.word	0x000000b0


	//   ....[1]....
        /*0050*/ 	.word	0x000003b0


	//----- nvinfo : EIATTR_CBANK_PARAM_SIZE
	.align		4
.L_18:
        /*0054*/ 	.byte	0x03, 0x19
        /*0056*/ 	.short	0x0018


	//----- nvinfo : EIATTR_PARAM_CBANK
	.align		4
        /*0058*/ 	.byte	0x04, 0x0a
        /*005a*/ 	.short	(.L_20 - .L_19)
	.align		4
.L_19:
        /*005c*/ 	.word	index@(.nv.constant0._Z16tensor_mm_kernelPfS_S_)
        /*0060*/ 	.short	0x0380
        /*0062*/ 	.short	0x0018


	//----- nvinfo : EIATTR_SW_WAR
	.align		4
.L_20:
        /*0064*/ 	.byte	0x04, 0x36
        /*0066*/ 	.short	(.L_22 - .L_21)
.L_21:
        /*0068*/ 	.word	0x00000008
.L_22:


//--------------------- .nv.callgraph             --------------------------
	.section	.nv.callgraph,"",@"SHT_CUDA_CALLGRAPH"
	.align	4
	.sectionentsize	8
	.align		4
        /*0000*/ 	.word	0x00000000
	.align		4
        /*0004*/ 	.word	0xffffffff
	.align		4
        /*0008*/ 	.word	0x00000000
	.align		4
        /*000c*/ 	.word	0xfffffffe
	.align		4
        /*0010*/ 	.word	0x00000000
	.align		4
        /*0014*/ 	.word	0xfffffffd
	.align		4
        /*0018*/ 	.word	0x00000000
	.align		4
        /*001c*/ 	.word	0xfffffffc


//--------------------- .nv.constant4             --------------------------
	.section	.nv.constant4,"a",@progbits
	.align	8
	.align		8
.nv.constant4:
        /*0000*/ 	.dword	self
	.align		8
        /*0008*/ 	.dword	mat2
	.align		8
        /*0010*/ 	.dword	result


//--------------------- .text._Z16tensor_mm_kernelPfS_S_ --------------------------
	.section	.text._Z16tensor_mm_kernelPfS_S_,"ax",@progbits
	.align	128
        .global         _Z16tensor_mm_kernelPfS_S_
        .type           _Z16tensor_mm_kernelPfS_S_,@function
        .size           _Z16tensor_mm_kernelPfS_S_,(.L_x_1 - _Z16tensor_mm_kernelPfS_S_)
        .other          _Z16tensor_mm_kernelPfS_S_,@"STO_CUDA_ENTRY STV_DEFAULT"
_Z16tensor_mm_kernelPfS_S_:
.text._Z16tensor_mm_kernelPfS_S_:
[----:B------:R-:W-:Y:S01]  /*0000*/  LDC R1, c[0x0][0x37c] ;  /* 0x0000df00ff017b82 */ /* 0x000fe20000000800 */
[----:B------:R-:W0:Y:S07]  /*0010*/  S2R R10, SR_TID.X ;  /* 0x00000000000a7919 */ /* 0x000e2e0000002100 */
[----:B------:R-:W1:Y:S01]  /*0020*/  LDC R0, c[0x0][0x364] ;  /* 0x0000d900ff007b82 */ /* 0x000e620000000800 */
[----:B------:R-:W1:Y:S07]  /*0030*/  S2R R11, SR_TID.Y ;  /* 0x00000000000b7919 */ /* 0x000e6e0000002200 */
[----:B------:R-:W0:Y:S08]  /*0040*/  S2UR UR5, SR_CTAID.X ;  /* 0x00000000000579c3 */ /* 0x000e300000002500 */
[----:B------:R-:W0:Y:S08]  /*0050*/  LDC R3, c[0x0][0x360] ;  /* 0x0000d800ff037b82 */ /* 0x000e300000000800 */
[----:B------:R-:W1:Y:S01]  /*0060*/  S2UR UR4, SR_CTAID.Y ;  /* 0x00000000000479c3 */ /* 0x000e620000002600 */
[----:B0-----:R-:W-:-:S05]  /*0070*/  IMAD R10, R3, UR5, R10 ;  /* 0x00000005030a7c24 */ /* 0x001fca000f8e020a */
[----:B------:R-:W-:Y:S01]  /*0080*/  ISETP.GT.AND P0, PT, R10, 0x7, PT ;  /* 0x000000070a00780c */ /* 0x000fe20003f04270 */
[----:B-1----:R-:W-:-:S05]  /*0090*/  IMAD R11, R0, UR4, R11 ;  /* 0x00000004000b7c24 */ /* 0x002fca000f8e020b */
[----:B------:R-:W-:-:S13]  /*00a0*/  ISETP.GT.U32.OR P0, PT, R11, 0x7, P0 ;  /* 0x000000070b00780c */ /* 0x000fda0000704470 */
[----:B------:R-:W-:Y:S05]  /*00b0*/  @P0 EXIT ;  /* 0x000000000000094d */ /* 0x000fea0003800000 */
[----:B------:R-:W0:Y:S01]  /*00c0*/  LDC.64 R2, c[0x0][0x380] ;  /* 0x0000e000ff027b82 */ /* 0x000e220000000a00 */
[----:B------:R-:W1:Y:S01]  /*00d0*/  LDCU.64 UR4, c[0x0][0x358] ;  /* 0x00006b00ff0477ac */ /* 0x000e620008000a00 */
[----:B------:R-:W-:-:S06]  /*00e0*/  LEA R13, R11, R10, 0x3 ;  /* 0x0000000a0b0d7211 */ /* 0x000fcc00078e18ff */
[----:B------:R-:W2:Y:S08]  /*00f0*/  LDC.64 R8, c[0x4][RZ] ;  /* 0x01000000ff087b82 */ /* 0x000eb00000000a00 */
[----:B------:R-:W3:Y:S01]  /*0100*/  LDC.64 R14, c[0x0][0x388] ;  /* 0x0000e200ff0e7b82 */ /* 0x000ee20000000a00 */
[----:B0-----:R-:W-:-:S07]  /*0110*/  IMAD.WIDE R2, R13, 0x4, R2 ;  /* 0x000000040d027825 */ /* 0x001fce00078e0202 */
[----:B------:R-:W0:Y:S01]  /*0120*/  LDC.64 R4, c[0x4][0x8] ;  /* 0x01000200ff047b82 */ /* 0x000e220000000a00 */
[----:B-1----:R-:W4:Y:S01]  /*0130*/  LDG.E R3, desc[UR4][R2.64] ;  /* 0x0000000402037981 */ /* 0x002f22000c1e1900 */
[----:B--2---:R-:W-:-:S04]  /*0140*/  IMAD.WIDE.U32 R8, R11, 0x20, R8 ;  /* 0x000000200b087825 */ /* 0x004fc800078e0008 */
[----:B------:R-:W-:-:S04]  /*0150*/  IMAD.WIDE R6, R10, 0x4, R8 ;  /* 0x000000040a067825 */ /* 0x000fc800078e0208 */
[----:B---3--:R-:W-:Y:S01]  /*0160*/  IMAD.WIDE R14, R13, 0x4, R14 ;  /* 0x000000040d0e7825 */ /* 0x008fe200078e020e */
[----:B----4-:R1:W-:Y:S05]  /*0170*/  STG.E desc[UR4][R6.64], R3 ;  /* 0x0000000306007986 */ /* 0x0103ea000c101904 */
[----:B------:R-:W2:Y:S01]  /*0180*/  LDG.E R15, desc[UR4][R14.64] ;  /* 0x000000040e0f7981 */ /* 0x000ea2000c1e1900 */
[----:B0-----:R-:W-:-:S04]  /*0190*/  IMAD.WIDE R4, R10, 0x4, R4 ;  /* 0x000000040a047825 */ /* 0x001fc800078e0204 */
[C---:B------:R-:W-:Y:S01]  /*01a0*/  IMAD.WIDE.U32 R16, R11.reuse, 0x20, R4 ;  /* 0x000000200b107825 */ /* 0x040fe200078e0004 */
[----:B-1----:R-:W0:Y:S08]  /*01b0*/  LDC.64 R2, c[0x4][0x10] ;  /* 0x01000400ff027b82 */ /* 0x002e300000000a00 */
[----:B------:R-:W1:Y:S01]  /*01c0*/  LDC.64 R6, c[0x0][0x390] ;  /* 0x0000e400ff067b82 */ /* 0x000e620000000a00 */
[----:B--2---:R2:W-:Y:S04]  /*01d0*/  STG.E desc[UR4][R16.64], R15 ;  /* 0x0000000f10007986 */ /* 0x0045e8000c101904 */
[----:B------:R-:W3:Y:S04]  /*01e0*/  LDG.E R0, desc[UR4][R8.64] ;  /* 0x0000000408007981 */ /* 0x000ee8000c1e1900 */
[----:B------:R-:W3:Y:S04]  /*01f0*/  LDG.E R25, desc[UR4][R4.64] ;  /* 0x0000000404197981 */ /* 0x000ee8000c1e1900 */
[----:B------:R-:W4:Y:S04]  /*0200*/  LDG.E R27, desc[UR4][R8.64+0x4] ;  /* 0x00000404081b7981 */ /* 0x000f28000c1e1900 */
[----:B------:R-:W4:Y:S04]  /*0210*/  LDG.E R22, desc[UR4][R4.64+0x20] ;  /* 0x0000200404167981 */ /* 0x000f28000c1e1900 */
[----:B------:R-:W5:Y:S04]  /*0220*/  LDG.E R29, desc[UR4][R8.64+0x8] ;  /* 0x00000804081d7981 */ /* 0x000f68000c1e1900 */
[----:B------:R-:W5:Y:S04]  /*0230*/  LDG.E R24, desc[UR4][R4.64+0x40] ;  /* 0x0000400404187981 */ /* 0x000f68000c1e1900 */
[----:B------:R-:W5:Y:S04]  /*0240*/  LDG.E R20, desc[UR4][R8.64+0xc] ;  /* 0x00000c0408147981 */ /* 0x000f68000c1e1900 */
[----:B------:R-:W5:Y:S04]  /*0250*/  LDG.E R23, desc[UR4][R4.64+0x60] ;  /* 0x0000600404177981 */ /* 0x000f68000c1e1900 */
[----:B------:R-:W5:Y:S04]  /*0260*/  LDG.E R18, desc[UR4][R8.64+0x10] ;  /* 0x0000100408127981 */ /* 0x000f68000c1e1900 */
[----:B------:R-:W5:Y:S04]  /*0270*/  LDG.E R21, desc[UR4][R4.64+0x80] ;  /* 0x0000800404157981 */ /* 0x000f68000c1e1900 */
[----:B--2---:R-:W2:Y:S04]  /*0280*/  LDG.E R16, desc[UR4][R8.64+0x14] ;  /* 0x0000140408107981 */ /* 0x004ea8000c1e1900 */
[----:B------:R-:W2:Y:S04]  /*0290*/  LDG.E R19, desc[UR4][R4.64+0xa0] ;  /* 0x0000a00404137981 */ /* 0x000ea8000c1e1900 */
[----:B------:R-:W2:Y:S04]  /*02a0*/  LDG.E R12, desc[UR4][R8.64+0x18] ;  /* 0x00001804080c7981 */ /* 0x000ea8000c1e1900 */
[----:B------:R-:W2:Y:S04]  /*02b0*/  LDG.E R15, desc[UR4][R4.64+0xc0] ;  /* 0x0000c004040f7981 */ /* 0x000ea8000c1e1900 */
[----:B------:R-:W2:Y:S04]  /*02c0*/  LDG.E R14, desc[UR4][R8.64+0x1c] ;  /* 0x00001c04080e7981 */ /* 0x000ea8000c1e1900 */
[----:B------:R-:W2:Y:S01]  /*02d0*/  LDG.E R17, desc[UR4][R4.64+0xe0] ;  /* 0x0000e00404117981 */ /* 0x000ea2000c1e1900 */
[----:B0-----:R-:W-:-:S04]  /*02e0*/  IMAD.WIDE.U32 R2, R11, 0x20, R2 ;  /* 0x000000200b027825 */ /* 0x001fc800078e0002 */
[----:B-1----:R-:W-:-:S04]  /*02f0*/  IMAD.WIDE R6, R13, 0x4, R6 ;  /* 0x000000040d067825 */ /* 0x002fc800078e0206 */
[----:B------:R-:W-:-:S04]  /*0300*/  IMAD.WIDE R2, R10, 0x4, R2 ;  /* 0x000000040a027825 */ /* 0x000fc800078e0202 */
[----:B---3--:R-:W-:-:S04]  /*0310*/  FFMA R0, R0, R25, RZ ;  /* 0x0000001900007223 */ /* 0x008fc800000000ff */
[----:B----4-:R-:W-:-:S04]  /*0320*/  FFMA R0, R27, R22, R0 ;  /* 0x000000161b007223 */ /* 0x010fc80000000000 */
[----:B-----5:R-:W-:-:S04]  /*0330*/  FFMA R29, R29, R24, R0 ;  /* 0x000000181d1d7223 */ /* 0x020fc80000000000 */
[----:B------:R-:W-:-:S04]  /*0340*/  FFMA R23, R20, R23, R29 ;  /* 0x0000001714177223 */ /* 0x000fc8000000001d */
[----:B------:R-:W-:-:S04]  /*0350*/  FFMA R21, R18, R21, R23 ;  /* 0x0000001512157223 */ /* 0x000fc80000000017 */
[----:B--2---:R-:W-:-:S04]  /*0360*/  FFMA R19, R16, R19, R21 ;  /* 0x0000001310137223 */ /* 0x004fc80000000015 */
[----:B------:R-:W-:-:S04]  /*0370*/  FFMA R15, R12, R15, R19 ;  /* 0x0000000f0c0f7223 */ /* 0x000fc80000000013 */
[----:B------:R-:W-:-:S05]  /*0380*/  FFMA R15, R14, R17, R15 ;  /* 0x000000110e0f7223 */ /* 0x000fca000000000f */
[----:B------:R-:W-:Y:S04]  /*0390*/  STG.E desc[UR4][R2.64], R15 ;  /* 0x0000000f02007986 */ /* 0x000fe8000c101904 */
[----:B------:R-:W-:Y:S01]  /*03a0*/  STG.E desc[UR4][R6.64], R15 ;  /* 0x0000000f06007986 */ /* 0x000fe2000c101904 */
[----:B------:R-:W-:Y:S05]  /*03b0*/  EXIT ;  /* 0x000000000000794d */ /* 0x000fea0003800000 */
.L_x_0:
[----:B------:R-:W-:-:S00]  /*03c0*/  BRA `(.L_x_0) ;  /* 0xfffffffc00fc7947 */ /* 0x000fc0000383ffff */
[----:B------:R-:W-:-:S00]  /*03d0*/  NOP ;  /* 0x0000000000007918 */ /* 0x000fc00000000000 */
        /* <DEDUP_REMOVED lines=10> */
.L_x_1:


//--------------------- .nv.shared.reserved.0     --------------------------
	.section	.nv.shared.reserved.0,"aw",@nobits
	.weak		__nv_reservedSMEM_offset_0_alias
	.size		__nv_reservedSMEM_offset_0_alias, 0, 64
	.other		__nv_reservedSMEM_offset_0_alias,@"STO_CUDA_RESERVED_SHARED STV_DEFAULT"
__nv_reservedSMEM_offset_0_alias:
	.zero		0
	.zero		64


//--------------------- .nv.global                --------------------------
	.section	.nv.global,"aw",@nobits
	.align	4
.nv.global:
	.type		result,@object
	.size		result,(self - result)
result:
	.zero		256
	.type		self,@object
	.size		self,(mat2 - self)
self:
	.zero		256
	.type		mat2,@object
	.size		mat2,(.L_1 - mat2)
mat2:
	.zero		256
.L_1:


//--------------------- .nv.constant0._Z16tensor_mm_kernelPfS_S_ --------------------------
	.section	.nv.constant0._Z16tensor_mm_kernelPfS_S_,"a",@progbits
	.sectionflags	@""
	.align	4
.nv.constant0._Z16tensor_mm_kernelPfS_S_:
	.zero		920


//--------------------- SYMBOLS --------------------------

	.type		.nv.reservedSmem.offset0,@object
	.size		.nv.reservedSmem.offset0,0x4
